	.headerflags	@"EF_CUDA_TEXMODE_UNIFIED EF_CUDA_64BIT_ADDRESS EF_CUDA_ACCELERATORS EF_CUDA_SM90 EF_CUDA_VIRTUAL_SM(EF_CUDA_SM90)"
	.elftype	@"ET_EXEC"


//--------------------- .nv.info                  --------------------------
	.section	.nv.info,"",@"SHT_CUDA_INFO"
	.align	4


	//----- nvinfo : EIATTR_REGCOUNT
	.align		4
        /*0000*/ 	.byte	0x04, 0x2f
        /*0002*/ 	.short	(.L_3 - .L_2)
	.align		4
.L_2:
        /*0004*/ 	.word	index@(triton_poi_fused__native_batch_norm_legit_no_training_12)
        /*0008*/ 	.word	0x00000010


	//----- nvinfo : EIATTR_MIN_STACK_SIZE
	.align		4
.L_3:
        /*000c*/ 	.byte	0x04, 0x12
        /*000e*/ 	.short	(.L_5 - .L_4)
	.align		4
.L_4:
        /*0010*/ 	.word	index@(triton_poi_fused__native_batch_norm_legit_no_training_12)
        /*0014*/ 	.word	0x00000000


	//----- nvinfo : EIATTR_FRAME_SIZE
	.align		4
.L_5:
        /*0018*/ 	.byte	0x04, 0x11
        /*001a*/ 	.short	(.L_7 - .L_6)
	.align		4
.L_6:
        /*001c*/ 	.word	index@(triton_poi_fused__native_batch_norm_legit_no_training_12)
        /*0020*/ 	.word	0x00000000


	//----- nvinfo : EIATTR_MIN_STACK_SIZE
	.align		4
.L_7:
        /*0024*/ 	.byte	0x04, 0x12
        /*0026*/ 	.short	(.L_9 - .L_8)
	.align		4
.L_8:
        /*0028*/ 	.word	index@(triton_poi_fused__native_batch_norm_legit_no_training_12)
        /*002c*/ 	.word	0x00000000
.L_9:


//--------------------- .nv.info.triton_poi_fused__native_batch_norm_legit_no_training_12 --------------------------
	.section	.nv.info.triton_poi_fused__native_batch_norm_legit_no_training_12,"",@"SHT_CUDA_INFO"
	.sectionflags	@""
	.align	4


	//----- nvinfo : EIATTR_CUDA_API_VERSION
	.align		4
        /*0000*/ 	.byte	0x04, 0x37
        /*0002*/ 	.short	(.L_11 - .L_10)
.L_10:
        /*0004*/ 	.word	0x0000007c


	//----- nvinfo : EIATTR_KPARAM_INFO
	.align		4
.L_11:
        /*0008*/ 	.byte	0x04, 0x17
        /*000a*/ 	.short	(.L_13 - .L_12)
.L_12:
        /*000c*/ 	.word	0x00000000
        /*0010*/ 	.short	0x0006
        /*0012*/ 	.short	0x0030
        /*0014*/ 	.byte	0x00, 0xf0, 0x11, 0x00


	//----- nvinfo : EIATTR_KPARAM_INFO
	.align		4
.L_13:
        /*0018*/ 	.byte	0x04, 0x17
        /*001a*/ 	.short	(.L_15 - .L_14)
.L_14:
        /*001c*/ 	.word	0x00000000
        /*0020*/ 	.short	0x0005
        /*0022*/ 	.short	0x0028
        /*0024*/ 	.byte	0x00, 0xf4, 0x21, 0x00


	//----- nvinfo : EIATTR_KPARAM_INFO
	.align		4
.L_15:
        /*0028*/ 	.byte	0x04, 0x17
        /*002a*/ 	.short	(.L_17 - .L_16)
.L_16:
        /*002c*/ 	.word	0x00000000
        /*0030*/ 	.short	0x0004
        /*0032*/ 	.short	0x0020
        /*0034*/ 	.byte	0x00, 0xf4, 0x21, 0x00


	//----- nvinfo : EIATTR_KPARAM_INFO
	.align		4
.L_17:
        /*0038*/ 	.byte	0x04, 0x17
        /*003a*/ 	.short	(.L_19 - .L_18)
.L_18:
        /*003c*/ 	.word	0x00000000
        /*0040*/ 	.short	0x0003
        /*0042*/ 	.short	0x0018
        /*0044*/ 	.byte	0x00, 0xf4, 0x21, 0x00


	//----- nvinfo : EIATTR_KPARAM_INFO
	.align		4
.L_19:
        /*0048*/ 	.byte	0x04, 0x17
        /*004a*/ 	.short	(.L_21 - .L_20)
.L_20:
        /*004c*/ 	.word	0x00000000
        /*0050*/ 	.short	0x0002
        /*0052*/ 	.short	0x0010
        /*0054*/ 	.byte	0x00, 0xf4, 0x21, 0x00


	//----- nvinfo : EIATTR_KPARAM_INFO
	.align		4
.L_21:
        /*0058*/ 	.byte	0x04, 0x17
        /*005a*/ 	.short	(.L_23 - .L_22)
.L_22:
        /*005c*/ 	.word	0x00000000
        /*0060*/ 	.short	0x0001
        /*0062*/ 	.short	0x0008
        /*0064*/ 	.byte	0x00, 0xf4, 0x21, 0x00


	//----- nvinfo : EIATTR_KPARAM_INFO
	.align		4
.L_23:
        /*0068*/ 	.byte	0x04, 0x17
        /*006a*/ 	.short	(.L_25 - .L_24)
.L_24:
        /*006c*/ 	.word	0x00000000
        /*0070*/ 	.short	0x0000
        /*0072*/ 	.short	0x0000
        /*0074*/ 	.byte	0x00, 0xf4, 0x21, 0x00


	//----- nvinfo : EIATTR_SPARSE_MMA_MASK
	.align		4
.L_25:
        /*0078*/ 	.byte	0x03, 0x50
        /*007a*/ 	.short	0x0000


	//----- nvinfo : EIATTR_MAXREG_COUNT
	.align		4
        /*007c*/ 	.byte	0x03, 0x1b
        /*007e*/ 	.short	0x00ff


	//----- nvinfo : EIATTR_EXIT_INSTR_OFFSETS
	.align		4
        /*0080*/ 	.byte	0x04, 0x1c
        /*0082*/ 	.short	(.L_27 - .L_26)


	//   ....[0]....
.L_26:
        /*0084*/ 	.word	0x00000330


	//----- nvinfo : EIATTR_REQNTID
	.align		4
.L_27:
        /*0088*/ 	.byte	0x04, 0x10
        /*008a*/ 	.short	(.L_29 - .L_28)
.L_28:
        /*008c*/ 	.word	0x00000080
        /*0090*/ 	.word	0x00000001
        /*0094*/ 	.word	0x00000001


	//----- nvinfo : EIATTR_CBANK_PARAM_SIZE
	.align		4
.L_29:
        /*0098*/ 	.byte	0x03, 0x19
        /*009a*/ 	.short	0x0034


	//----- nvinfo : EIATTR_PARAM_CBANK
	.align		4
        /*009c*/ 	.byte	0x04, 0x0a
        /*009e*/ 	.short	(.L_31 - .L_30)
	.align		4
.L_30:
        /*00a0*/ 	.word	index@(.nv.constant0.triton_poi_fused__native_batch_norm_legit_no_training_12)
        /*00a4*/ 	.short	0x0210
        /*00a6*/ 	.short	0x0034


	//----- nvinfo : EIATTR_SW_WAR
	.align		4
.L_31:
        /*00a8*/ 	.byte	0x04, 0x36
        /*00aa*/ 	.short	(.L_33 - .L_32)
.L_32:
        /*00ac*/ 	.word	0x00000008
.L_33:


//--------------------- .nv.callgraph             --------------------------
	.section	.nv.callgraph,"",@"SHT_CUDA_CALLGRAPH"
	.align	4
	.sectionentsize	8
	.align		4
        /*0000*/ 	.word	0x00000000
	.align		4
        /*0004*/ 	.word	0xffffffff
	.align		4
        /*0008*/ 	.word	0x00000000
	.align		4
        /*000c*/ 	.word	0xfffffffe
	.align		4
        /*0010*/ 	.word	0x00000000
	.align		4
        /*0014*/ 	.word	0xfffffffd
	.align		4
        /*0018*/ 	.word	0x00000000
	.align		4
        /*001c*/ 	.word	0xfffffffc


//--------------------- .nv.constant4             --------------------------
	.section	.nv.constant4,"a",@progbits
	.align	8
	.align		8
.nv.constant4:
        /*0000*/ 	.dword	_$_str
	.align		8
        /*0008*/ 	.dword	_$_str_$_2


//--------------------- .text.triton_poi_fused__native_batch_norm_legit_no_training_12 --------------------------
	.section	.text.triton_poi_fused__native_batch_norm_legit_no_training_12,"ax",@progbits
	.align	128
        .global         triton_poi_fused__native_batch_norm_legit_no_training_12
        .type           triton_poi_fused__native_batch_norm_legit_no_training_12,@function
        .size           triton_poi_fused__native_batch_norm_legit_no_training_12,(.L_x_1 - triton_poi_fused__native_batch_norm_legit_no_training_12)
        .other          triton_poi_fused__native_batch_norm_legit_no_training_12,@"STO_CUDA_ENTRY STV_DEFAULT"
triton_poi_fused__native_batch_norm_legit_no_training_12:
.text.triton_poi_fused__native_batch_norm_legit_no_training_12:
[----:B------:R-:W-:Y:S01]  /*0000*/  LDC R1, c[0x0][0x28] ;  /* 0x00000a00ff017b82 */ /* 0x000fe20000000800 */
[----:B------:R-:W1:Y:S07]  /*0010*/  S2R R0, SR_TID.X ;  /* 0x0000000000007919 */ /* 0x000e6e0000002100 */
[----:B------:R-:W2:Y:S01]  /*0020*/  LDC.64 R6, c[0x0][0x220] ;  /* 0x00008800ff067b82 */ /* 0x000ea20000000a00 */
[----:B------:R-:W-:Y:S01]  /*0030*/  ULDC.64 UR4, c[0x0][0x208] ;  /* 0x0000820000047ab9 */ /* 0x000fe20000000a00 */
[----:B------:R-:W3:Y:S06]  /*0040*/  S2R R3, SR_CTAID.X ;  /* 0x0000000000037919 */ /* 0x000eec0000002500 */
[----:B------:R-:W4:Y:S08]  /*0050*/  LDC.64 R4, c[0x0][0x218] ;  /* 0x00008600ff047b82 */ /* 0x000f300000000a00 */
[----:B------:R-:W5:Y:S08]  /*0060*/  LDC.64 R8, c[0x0][0x228] ;  /* 0x00008a00ff087b82 */ /* 0x000f700000000a00 */
[----:B------:R-:W5:Y:S01]  /*0070*/  LDC.64 R10, c[0x0][0x230] ;  /* 0x00008c00ff0a7b82 */ /* 0x000f620000000a00 */
[----:B-1----:R-:W-:-:S02]  /*0080*/  LOP3.LUT R0, R0, 0x7f, RZ, 0xc0, !PT ;  /* 0x0000007f00007812 */ /* 0x002fc400078ec0ff */
[----:B---3--:R-:W-:-:S03]  /*0090*/  SHF.R.S32.HI R2, RZ, 0x18, R3 ;  /* 0x00000018ff027819 */ /* 0x008fc60000011403 */
[----:B------:R-:W-:Y:S01]  /*00a0*/  IMAD R0, R3, 0x80, R0 ;  /* 0x0000008003007824 */ /* 0x000fe200078e0200 */
[----:B------:R-:W-:-:S04]  /*00b0*/  SGXT R3, R2, 0x1 ;  /* 0x000000010203781a */ /* 0x000fc80000000200 */
[----:B------:R-:W-:-:S04]  /*00c0*/  LEA.HI R3, R3, R0, RZ, 0x6 ;  /* 0x0000000003037211 */ /* 0x000fc800078f30ff */
[----:B------:R-:W-:-:S04]  /*00d0*/  SHF.R.S32.HI R3, RZ, 0x6, R3 ;  /* 0x00000006ff037819 */ /* 0x000fc80000011403 */
[----:B------:R-:W-:-:S04]  /*00e0*/  LEA.HI R2, R3, R3, RZ, 0x6 ;  /* 0x0000000303027211 */ /* 0x000fc800078f30ff */
[----:B------:R-:W-:-:S05]  /*00f0*/  LOP3.LUT R2, R2, 0xffffffc0, RZ, 0xc0, !PT ;  /* 0xffffffc002027812 */ /* 0x000fca00078ec0ff */
[----:B------:R-:W-:Y:S02]  /*0100*/  IMAD.IADD R13, R3, 0x1, -R2 ;  /* 0x00000001030d7824 */ /* 0x000fe400078e0a02 */
[----:B------:R-:W1:Y:S02]  /*0110*/  LDC.64 R2, c[0x0][0x210] ;  /* 0x00008400ff027b82 */ /* 0x000e640000000a00 */
[----:B--2---:R-:W-:-:S06]  /*0120*/  IMAD.WIDE R6, R13, 0x4, R6 ;  /* 0x000000040d067825 */ /* 0x004fcc00078e0206 */
[----:B------:R-:W2:Y:S01]  /*0130*/  LDG.E.EL R6, desc[UR4][R6.64] ;  /* 0x0000000406067981 */ /* 0x000ea2000c2e1900 */
[----:B----4-:R-:W-:-:S04]  /*0140*/  IMAD.WIDE R4, R13, 0x4, R4 ;  /* 0x000000040d047825 */ /* 0x010fc800078e0204 */
[C---:B-----5:R-:W-:Y:S02]  /*0150*/  IMAD.WIDE R8, R13.reuse, 0x4, R8 ;  /* 0x000000040d087825 */ /* 0x060fe400078e0208 */
[----:B------:R3:W4:Y:S02]  /*0160*/  LDG.E.EL R5, desc[UR4][R4.64] ;  /* 0x0000000404057981 */ /* 0x000724000c2e1900 */
[----:B0-----:R-:W-:Y:S02]  /*0170*/  IMAD.WIDE R10, R13, 0x4, R10 ;  /* 0x000000040d0a7825 */ /* 0x001fe400078e020a */
[----:B------:R-:W5:Y:S04]  /*0180*/  LDG.E.EL R8, desc[UR4][R8.64] ;  /* 0x0000000408087981 */ /* 0x000f68000c2e1900 */
[----:B------:R-:W5:Y:S01]  /*0190*/  LDG.E.EL R11, desc[UR4][R10.64] ;  /* 0x000000040a0b7981 */ /* 0x000f62000c2e1900 */
[----:B-1----:R-:W-:-:S05]  /*01a0*/  IMAD.WIDE R2, R0, 0x4, R2 ;  /* 0x0000000400027825 */ /* 0x002fca00078e0202 */
[----:B------:R0:W4:Y:S01]  /*01b0*/  LDG.E R12, desc[UR4][R2.64] ;  /* 0x00000004020c7981 */ /* 0x000122000c1e1900 */
[----:B---3--:R-:W-:Y:S01]  /*01c0*/  HFMA2.MMA R4, -RZ, RZ, 1.625, 0 ;  /* 0x3e800000ff047435 */ /* 0x008fe200000001ff */
[----:B------:R-:W-:Y:S01]  /*01d0*/  SHF.R.S32.HI R13, RZ, 0x1f, R0 ;  /* 0x0000001fff0d7819 */ /* 0x000fe20000011400 */
[----:B0-----:R-:W0:Y:S03]  /*01e0*/  LDC.64 R2, c[0x0][0x238] ;  /* 0x00008e00ff027b82 */ /* 0x001e260000000a00 */
[----:B------:R-:W-:Y:S01]  /*01f0*/  LEA.HI R13, R13, R0, RZ, 0xc ;  /* 0x000000000d0d7211 */ /* 0x000fe200078f60ff */
[----:B--2---:R-:W-:-:S04]  /*0200*/  FADD R6, R6, 9.9999997473787516356e-06 ;  /* 0x3727c5ac06067421 */ /* 0x004fc80000000000 */
[----:B------:R-:W1:Y:S02]  /*0210*/  MUFU.SQRT R7, R6 ;  /* 0x0000000600077308 */ /* 0x000e640000002000 */
[C---:B-1----:R-:W-:Y:S02]  /*0220*/  FSETP.GT.AND P0, PT, R7.reuse, 8.50705917302346158658e+37, PT ;  /* 0x7e8000000700780b */ /* 0x042fe40003f04000 */
[----:B------:R-:W-:-:S11]  /*0230*/  FSETP.GEU.AND P1, PT, R7, 1.175494350822287508e-38, PT ;  /* 0x008000000700780b */ /* 0x000fd60003f2e000 */
[----:B------:R-:W-:-:S04]  /*0240*/  @P0 FMUL R7, R7, 0.25 ;  /* 0x3e80000007070820 */ /* 0x000fc80000400000 */
[----:B------:R-:W-:-:S06]  /*0250*/  @!P1 FMUL R7, R7, 16777216 ;  /* 0x4b80000007079820 */ /* 0x000fcc0000400000 */
[----:B------:R-:W1:Y:S01]  /*0260*/  MUFU.RCP R7, R7 ;  /* 0x0000000700077308 */ /* 0x000e620000001000 */
[----:B------:R-:W-:Y:S02]  /*0270*/  FSEL R4, R4, 1, P0 ;  /* 0x3f80000004047808 */ /* 0x000fe40000000000 */
[----:B------:R-:W-:-:S03]  /*0280*/  SHF.L.U32 R6, R13, 0x1, RZ ;  /* 0x000000010d067819 */ /* 0x000fc600000006ff */
[----:B------:R-:W-:Y:S01]  /*0290*/  @!P1 FMUL R4, R4, 16777216 ;  /* 0x4b80000004049820 */ /* 0x000fe20000400000 */
[----:B------:R-:W-:Y:S01]  /*02a0*/  LOP3.LUT R13, R13, 0xfffff000, RZ, 0xc0, !PT ;  /* 0xfffff0000d0d7812 */ /* 0x000fe200078ec0ff */
[----:B----4-:R-:W-:Y:S01]  /*02b0*/  FADD R5, R12, -R5 ;  /* 0x800000050c057221 */ /* 0x010fe20000000000 */
[----:B------:R-:W-:Y:S01]  /*02c0*/  LOP3.LUT R6, R6, 0xffffe000, RZ, 0xc0, !PT ;  /* 0xffffe00006067812 */ /* 0x000fe200078ec0ff */
[----:B-1----:R-:W-:-:S03]  /*02d0*/  FMUL R4, R7, R4 ;  /* 0x0000000407047220 */ /* 0x002fc60000400000 */
[----:B------:R-:W-:Y:S01]  /*02e0*/  IADD3 R13, R6, R0, -R13 ;  /* 0x00000000060d7210 */ /* 0x000fe20007ffe80d */
[----:B------:R-:W-:-:S04]  /*02f0*/  FMUL R4, R5, R4 ;  /* 0x0000000405047220 */ /* 0x000fc80000400000 */
[----:B0-----:R-:W-:-:S04]  /*0300*/  IMAD.WIDE R2, R13, 0x4, R2 ;  /* 0x000000040d027825 */ /* 0x001fc800078e0202 */
[----:B-----5:R-:W-:-:S05]  /*0310*/  FFMA R11, R8, R4, R11 ;  /* 0x00000004080b7223 */ /* 0x020fca000000000b */
[----:B------:R-:W-:Y:S01]  /*0320*/  STG.E desc[UR4][R2.64], R11 ;  /* 0x0000000b02007986 */ /* 0x000fe2000c101904 */
[----:B------:R-:W-:Y:S05]  /*0330*/  EXIT ;  /* 0x000000000000794d */ /* 0x000fea0003800000 */
.L_x_0:
[----:B------:R-:W-:-:S00]  /*0340*/  BRA `(.L_x_0) ;  /* 0xfffffffc00fc7947 */ /* 0x000fc0000383ffff */
[----:B------:R-:W-:-:S00]  /*0350*/  NOP ;  /* 0x0000000000007918 */ /* 0x000fc00000000000 */
        /* <DEDUP_REMOVED lines=10> */
.L_x_1:


//--------------------- .nv.global.init           --------------------------
	.section	.nv.global.init,"aw",@progbits
.nv.global.init:
	.type		_$_str,@object
	.size		_$_str,(_$_str_$_2 - _$_str)
_$_str:
        /*0000*/ 	.byte	0x5f, 0x5f, 0x43, 0x55, 0x44, 0x41, 0x5f, 0x46, 0x54, 0x5a, 0x00
	.type		_$_str_$_2,@object
	.size		_$_str_$_2,(.L_1 - _$_str_$_2)
_$_str_$_2:
        /*000b*/ 	.byte	0x5f, 0x5f, 0x43, 0x55, 0x44, 0x41, 0x5f, 0x50, 0x52, 0x45, 0x43, 0x5f, 0x53, 0x51, 0x52, 0x54
        /*001b*/ 	.byte	0x00
.L_1:


//--------------------- .nv.constant0.triton_poi_fused__native_batch_norm_legit_no_training_12 --------------------------
	.section	.nv.constant0.triton_poi_fused__native_batch_norm_legit_no_training_12,"a",@progbits
	.sectionflags	@""
	.align	4
.nv.constant0.triton_poi_fused__native_batch_norm_legit_no_training_12:
	.zero		580
